//
// Generated by NVIDIA NVVM Compiler
//
// Compiler Build ID: CL-36424714
// Cuda compilation tools, release 13.0, V13.0.88
// Based on NVVM 20.0.0
//

.version 9.0
.target sm_100
.address_size 64

	// .globl	_Z11two_threadsPiS_

.visible .entry _Z11two_threadsPiS_(
	.param .u64 .ptr .align 1 _Z11two_threadsPiS__param_0,
	.param .u64 .ptr .align 1 _Z11two_threadsPiS__param_1
)
{
	.reg .b32 	%r<5>;
	.reg .b64 	%rd<8>;

	ld.param.u64 	%rd1, [_Z11two_threadsPiS__param_0];
	ld.param.u64 	%rd2, [_Z11two_threadsPiS__param_1];
	cvta.to.global.u64 	%rd3, %rd1;
	cvta.to.global.u64 	%rd4, %rd2;
	mov.u32 	%r1, %tid.x;
	mul.wide.u32 	%rd5, %r1, 4;
	add.s64 	%rd6, %rd4, %rd5;
	ld.global.u32 	%r2, [%rd6];
	add.s64 	%rd7, %rd3, %rd5;
	ld.global.u32 	%r3, [%rd7];
	add.s32 	%r4, %r3, %r2;
	st.global.u32 	[%rd7], %r4;
	ret;

}


// ===== COMPILED SASS (sm_100) =====

	.target	sm_100

	.elftype	@"ET_EXEC"


//--------------------- .note.nv.tkinfo           --------------------------
	.section	.note.nv.tkinfo,"",@"SHT_NOTE"
	.sectionflags	@"SHF_NOTE_NV_TKINFO"
	.tkinfo
        /*0018*/ 	.word	0x00000002
        /*0030*/ 	.string	""
        /*0030*/ 	.string	"ptxas"
        /*0030*/ 	.string	"Cuda compilation tools, release 13.0, V13.0.88"
        /*0030*/ 	.string	"Build cuda_13.0.r13.0/compiler.36424714_0"
        /*0030*/ 	.string	"-arch sm_100 -m 64 "



//--------------------- .note.nv.cuinfo           --------------------------
	.section	.note.nv.cuinfo,"",@"SHT_NOTE"
	.sectionflags	@"SHF_NOTE_NV_CUINFO"
        /*0018*/ 	.short	0x0002
        /*001a*/ 	.short	0x0064
        /*001c*/ 	.short	0x0082
	.zero		2


//--------------------- .nv.info                  --------------------------
	.section	.nv.info,"",@"SHT_CUDA_INFO"
	.align	4


	//----- nvinfo : EIATTR_REGCOUNT
	.align		4
        /*0000*/ 	.byte	0x04, 0x2f
        /*0002*/ 	.short	(.L_1 - .L_0)
	.align		4
.L_0:
        /*0004*/ 	.word	index@(_Z11two_threadsPiS_)
        /*0008*/ 	.word	0x0000000a


	//----- nvinfo : EIATTR_FRAME_SIZE
	.align		4
.L_1:
        /*000c*/ 	.byte	0x04, 0x11
        /*000e*/ 	.short	(.L_3 - .L_2)
	.align		4
.L_2:
        /*0010*/ 	.word	index@(_Z11two_threadsPiS_)
        /*0014*/ 	.word	0x00000000


	//----- nvinfo : EIATTR_MIN_STACK_SIZE
	.align		4
.L_3:
        /*0018*/ 	.byte	0x04, 0x12
        /*001a*/ 	.short	(.L_5 - .L_4)
	.align		4
.L_4:
        /*001c*/ 	.word	index@(_Z11two_threadsPiS_)
        /*0020*/ 	.word	0x00000000
.L_5:


//--------------------- .nv.compat                --------------------------
	.section	.nv.compat,"",@"SHT_CUDA_COMPAT_INFO"
	.align	4
        /*0000*/ 	.byte	0x02, 0x09, 0x00, 0x00, 0x02, 0x02, 0x01, 0x00, 0x02, 0x05, 0x05, 0x00, 0x03, 0x07, 0x01, 0x01
        /*0010*/ 	.byte	0x02, 0x03, 0x00, 0x00, 0x02, 0x06, 0x01, 0x00, 0x04, 0x0b, 0x08, 0x00, 0x09, 0x00, 0x00, 0x00
        /*0020*/ 	.byte	0x00, 0x00, 0x00, 0x00


//--------------------- .nv.info._Z11two_threadsPiS_ --------------------------
	.section	.nv.info._Z11two_threadsPiS_,"",@"SHT_CUDA_INFO"
	.sectionflags	@""
	.align	4


	//----- nvinfo : EIATTR_CUDA_API_VERSION
	.align		4
        /*0000*/ 	.byte	0x04, 0x37
        /*0002*/ 	.short	(.L_7 - .L_6)
.L_6:
        /*0004*/ 	.word	0x00000082


	//----- nvinfo : EIATTR_KPARAM_INFO
	.align		4
.L_7:
        /*0008*/ 	.byte	0x04, 0x17
        /*000a*/ 	.short	(.L_9 - .L_8)
.L_8:
        /*000c*/ 	.word	0x00000000
        /*0010*/ 	.short	0x0001
        /*0012*/ 	.short	0x0008
        /*0014*/ 	.byte	0x00, 0xf5, 0x21, 0x00


	//----- nvinfo : EIATTR_KPARAM_INFO
	.align		4
.L_9:
        /*0018*/ 	.byte	0x04, 0x17
        /*001a*/ 	.short	(.L_11 - .L_10)
.L_10:
        /*001c*/ 	.word	0x00000000
        /*0020*/ 	.short	0x0000
        /*0022*/ 	.short	0x0000
        /*0024*/ 	.byte	0x00, 0xf5, 0x21, 0x00


	//----- nvinfo : EIATTR_SPARSE_MMA_MASK
	.align		4
.L_11:
        /*0028*/ 	.byte	0x03, 0x50
        /*002a*/ 	.short	0x0000


	//----- nvinfo : EIATTR_MAXREG_COUNT
	.align		4
        /*002c*/ 	.byte	0x03, 0x1b
        /*002e*/ 	.short	0x00ff


	//----- nvinfo : EIATTR_MERCURY_ISA_VERSION
	.align		4
        /*0030*/ 	.byte	0x03, 0x5f
        /*0032*/ 	.short	0x0101


	//----- nvinfo : EIATTR_VRC_CTA_INIT_COUNT
	.align		4
        /*0034*/ 	.byte	0x02, 0x4a
	.zero		1
	.zero		1


	//----- nvinfo : EIATTR_EXIT_INSTR_OFFSETS
	.align		4
        /*0038*/ 	.byte	0x04, 0x1c
        /*003a*/ 	.short	(.L_13 - .L_12)


	//   ....[0]....
.L_12:
        /*003c*/ 	.word	0x000000b0


	//----- nvinfo : EIATTR_CBANK_PARAM_SIZE
	.align		4
.L_13:
        /*0040*/ 	.byte	0x03, 0x19
        /*0042*/ 	.short	0x0010


	//----- nvinfo : EIATTR_PARAM_CBANK
	.align		4
        /*0044*/ 	.byte	0x04, 0x0a
        /*0046*/ 	.short	(.L_15 - .L_14)
	.align		4
.L_14:
        /*0048*/ 	.word	index@(.nv.constant0._Z11two_threadsPiS_)
        /*004c*/ 	.short	0x0380
        /*004e*/ 	.short	0x0010


	//----- nvinfo : EIATTR_SW_WAR
	.align		4
.L_15:
        /*0050*/ 	.byte	0x04, 0x36
        /*0052*/ 	.short	(.L_17 - .L_16)
.L_16:
        /*0054*/ 	.word	0x00000008
.L_17:


//--------------------- .nv.callgraph             --------------------------
	.section	.nv.callgraph,"",@"SHT_CUDA_CALLGRAPH"
	.align	4
	.sectionentsize	8
	.align		4
        /*0000*/ 	.word	0x00000000
	.align		4
        /*0004*/ 	.word	0xffffffff
	.align		4
        /*0008*/ 	.word	0x00000000
	.align		4
        /*000c*/ 	.word	0xfffffffe
	.align		4
        /*0010*/ 	.word	0x00000000
	.align		4
        /*0014*/ 	.word	0xfffffffd
	.align		4
        /*0018*/ 	.word	0x00000000
	.align		4
        /*001c*/ 	.word	0xfffffffc


//--------------------- .text._Z11two_threadsPiS_ --------------------------
	.section	.text._Z11two_threadsPiS_,"ax",@progbits
	.align	128
        .global         _Z11two_threadsPiS_
        .type           _Z11two_threadsPiS_,@function
        .size           _Z11two_threadsPiS_,(.L_x_1 - _Z11two_threadsPiS_)
        .other          _Z11two_threadsPiS_,@"STO_CUDA_ENTRY STV_DEFAULT"
_Z11two_threadsPiS_:
.text._Z11two_threadsPiS_:
[----:B------:R-:W-:Y:S01]  /*0000*/  LDC R1, c[0x0][0x37c] ;  /* 0x0000df00ff017b82 */ /* 0x000fe20000000800 */
[----:B------:R-:W0:Y:S07]  /*0010*/  S2R R7, SR_TID.X ;  /* 0x0000000000077919 */ /* 0x000e2e0000002100 */
[----:B------:R-:W0:Y:S01]  /*0020*/  LDC.64 R2, c[0x0][0x388] ;  /* 0x0000e200ff027b82 */ /* 0x000e220000000a00 */
[----:B------:R-:W1:Y:S07]  /*0030*/  LDCU.64 UR4, c[0x0][0x358] ;  /* 0x00006b00ff0477ac */ /* 0x000e6e0008000a00 */
[----:B------:R-:W2:Y:S01]  /*0040*/  LDC.64 R4, c[0x0][0x380] ;  /* 0x0000e000ff047b82 */ /* 0x000ea20000000a00 */
[----:B0-----:R-:W-:-:S04]  /*0050*/  IMAD.WIDE.U32 R2, R7, 0x4, R2 ;  /* 0x0000000407027825 */ /* 0x001fc800078e0002 */
[----:B--2---:R-:W-:Y:S02]  /*0060*/  IMAD.WIDE.U32 R4, R7, 0x4, R4 ;  /* 0x0000000407047825 */ /* 0x004fe400078e0004 */
[----:B-1----:R-:W2:Y:S04]  /*0070*/  LDG.E R2, desc[UR4][R2.64] ;  /* 0x0000000402027981 */ /* 0x002ea8000c1e1900 */
[----:B------:R-:W2:Y:S02]  /*0080*/  LDG.E R7, desc[UR4][R4.64] ;  /* 0x0000000404077981 */ /* 0x000ea4000c1e1900 */
[----:B--2---:R-:W-:-:S05]  /*0090*/  IADD3 R7, PT, PT, R2, R7, RZ ;  /* 0x0000000702077210 */ /* 0x004fca0007ffe0ff */
[----:B------:R-:W-:Y:S01]  /*00a0*/  STG.E desc[UR4][R4.64], R7 ;  /* 0x0000000704007986 */ /* 0x000fe2000c101904 */
[----:B------:R-:W-:Y:S05]  /*00b0*/  EXIT ;  /* 0x000000000000794d */ /* 0x000fea0003800000 */
.L_x_0:
[----:B------:R-:W-:-:S00]  /*00c0*/  BRA `(.L_x_0) ;  /* 0xfffffffc00fc7947 */ /* 0x000fc0000383ffff */
[----:B------:R-:W-:-:S00]  /*00d0*/  NOP ;  /* 0x0000000000007918 */ /* 0x000fc00000000000 */
        /* <DEDUP_REMOVED lines=10> */
.L_x_1:


//--------------------- .nv.shared.reserved.0     --------------------------
	.section	.nv.shared.reserved.0,"aw",@nobits
	.weak		__nv_reservedSMEM_offset_0_alias
	.size		__nv_reservedSMEM_offset_0_alias, 0, 64
	.other		__nv_reservedSMEM_offset_0_alias,@"STO_CUDA_RESERVED_SHARED STV_DEFAULT"
__nv_reservedSMEM_offset_0_alias:
	.zero		0
	.zero		64


//--------------------- .nv.constant0._Z11two_threadsPiS_ --------------------------
	.section	.nv.constant0._Z11two_threadsPiS_,"a",@progbits
	.sectionflags	@""
	.align	4
.nv.constant0._Z11two_threadsPiS_:
	.zero		912


//--------------------- SYMBOLS --------------------------

	.type		.nv.reservedSmem.offset0,@object
	.size		.nv.reservedSmem.offset0,0x4
